	.headerflags	@"EF_CUDA_TEXMODE_UNIFIED EF_CUDA_64BIT_ADDRESS EF_CUDA_ACCELERATORS EF_CUDA_SM90 EF_CUDA_VIRTUAL_SM(EF_CUDA_SM90)"
	.elftype	@"ET_EXEC"


//--------------------- .nv.info                  --------------------------
	.section	.nv.info,"",@"SHT_CUDA_INFO"
	.align	4


	//----- nvinfo : EIATTR_REGCOUNT
	.align		4
        /*0000*/ 	.byte	0x04, 0x2f
        /*0002*/ 	.short	(.L_1 - .L_0)
	.align		4
.L_0:
        /*0004*/ 	.word	index@(triton_poi_fused_convolution_0)
        /*0008*/ 	.word	0x0000000c


	//----- nvinfo : EIATTR_MIN_STACK_SIZE
	.align		4
.L_1:
        /*000c*/ 	.byte	0x04, 0x12
        /*000e*/ 	.short	(.L_3 - .L_2)
	.align		4
.L_2:
        /*0010*/ 	.word	index@(triton_poi_fused_convolution_0)
        /*0014*/ 	.word	0x00000000


	//----- nvinfo : EIATTR_FRAME_SIZE
	.align		4
.L_3:
        /*0018*/ 	.byte	0x04, 0x11
        /*001a*/ 	.short	(.L_5 - .L_4)
	.align		4
.L_4:
        /*001c*/ 	.word	index@(triton_poi_fused_convolution_0)
        /*0020*/ 	.word	0x00000000


	//----- nvinfo : EIATTR_MIN_STACK_SIZE
	.align		4
.L_5:
        /*0024*/ 	.byte	0x04, 0x12
        /*0026*/ 	.short	(.L_7 - .L_6)
	.align		4
.L_6:
        /*0028*/ 	.word	index@(triton_poi_fused_convolution_0)
        /*002c*/ 	.word	0x00000000
.L_7:


//--------------------- .nv.info.triton_poi_fused_convolution_0 --------------------------
	.section	.nv.info.triton_poi_fused_convolution_0,"",@"SHT_CUDA_INFO"
	.sectionflags	@""
	.align	4


	//----- nvinfo : EIATTR_CUDA_API_VERSION
	.align		4
        /*0000*/ 	.byte	0x04, 0x37
        /*0002*/ 	.short	(.L_9 - .L_8)
.L_8:
        /*0004*/ 	.word	0x0000007c


	//----- nvinfo : EIATTR_KPARAM_INFO
	.align		4
.L_9:
        /*0008*/ 	.byte	0x04, 0x17
        /*000a*/ 	.short	(.L_11 - .L_10)
.L_10:
        /*000c*/ 	.word	0x00000000
        /*0010*/ 	.short	0x0002
        /*0012*/ 	.short	0x0010
        /*0014*/ 	.byte	0x00, 0xf0, 0x11, 0x00


	//----- nvinfo : EIATTR_KPARAM_INFO
	.align		4
.L_11:
        /*0018*/ 	.byte	0x04, 0x17
        /*001a*/ 	.short	(.L_13 - .L_12)
.L_12:
        /*001c*/ 	.word	0x00000000
        /*0020*/ 	.short	0x0001
        /*0022*/ 	.short	0x0008
        /*0024*/ 	.byte	0x00, 0xf4, 0x21, 0x00


	//----- nvinfo : EIATTR_KPARAM_INFO
	.align		4
.L_13:
        /*0028*/ 	.byte	0x04, 0x17
        /*002a*/ 	.short	(.L_15 - .L_14)
.L_14:
        /*002c*/ 	.word	0x00000000
        /*0030*/ 	.short	0x0000
        /*0032*/ 	.short	0x0000
        /*0034*/ 	.byte	0x00, 0xf4, 0x21, 0x00


	//----- nvinfo : EIATTR_SPARSE_MMA_MASK
	.align		4
.L_15:
        /*0038*/ 	.byte	0x03, 0x50
        /*003a*/ 	.short	0x0000


	//----- nvinfo : EIATTR_MAXREG_COUNT
	.align		4
        /*003c*/ 	.byte	0x03, 0x1b
        /*003e*/ 	.short	0x00ff


	//----- nvinfo : EIATTR_EXIT_INSTR_OFFSETS
	.align		4
        /*0040*/ 	.byte	0x04, 0x1c
        /*0042*/ 	.short	(.L_17 - .L_16)


	//   ....[0]....
.L_16:
        /*0044*/ 	.word	0x00000170


	//   ....[1]....
        /*0048*/ 	.word	0x00000190


	//----- nvinfo : EIATTR_REQNTID
	.align		4
.L_17:
        /*004c*/ 	.byte	0x04, 0x10
        /*004e*/ 	.short	(.L_19 - .L_18)
.L_18:
        /*0050*/ 	.word	0x00000080
        /*0054*/ 	.word	0x00000001
        /*0058*/ 	.word	0x00000001


	//----- nvinfo : EIATTR_CBANK_PARAM_SIZE
	.align		4
.L_19:
        /*005c*/ 	.byte	0x03, 0x19
        /*005e*/ 	.short	0x0014


	//----- nvinfo : EIATTR_PARAM_CBANK
	.align		4
        /*0060*/ 	.byte	0x04, 0x0a
        /*0062*/ 	.short	(.L_21 - .L_20)
	.align		4
.L_20:
        /*0064*/ 	.word	index@(.nv.constant0.triton_poi_fused_convolution_0)
        /*0068*/ 	.short	0x0210
        /*006a*/ 	.short	0x0014


	//----- nvinfo : EIATTR_SW_WAR
	.align		4
.L_21:
        /*006c*/ 	.byte	0x04, 0x36
        /*006e*/ 	.short	(.L_23 - .L_22)
.L_22:
        /*0070*/ 	.word	0x00000008
.L_23:


//--------------------- .nv.callgraph             --------------------------
	.section	.nv.callgraph,"",@"SHT_CUDA_CALLGRAPH"
	.align	4
	.sectionentsize	8
	.align		4
        /*0000*/ 	.word	0x00000000
	.align		4
        /*0004*/ 	.word	0xffffffff
	.align		4
        /*0008*/ 	.word	0x00000000
	.align		4
        /*000c*/ 	.word	0xfffffffe
	.align		4
        /*0010*/ 	.word	0x00000000
	.align		4
        /*0014*/ 	.word	0xfffffffd
	.align		4
        /*0018*/ 	.word	0x00000000
	.align		4
        /*001c*/ 	.word	0xfffffffc


//--------------------- .text.triton_poi_fused_convolution_0 --------------------------
	.section	.text.triton_poi_fused_convolution_0,"ax",@progbits
	.align	128
        .global         triton_poi_fused_convolution_0
        .type           triton_poi_fused_convolution_0,@function
        .size           triton_poi_fused_convolution_0,(.L_x_1 - triton_poi_fused_convolution_0)
        .other          triton_poi_fused_convolution_0,@"STO_CUDA_ENTRY STV_DEFAULT"
triton_poi_fused_convolution_0:
.text.triton_poi_fused_convolution_0:
[----:B------:R-:W0:Y:S02]  /*0000*/  LDC R1, c[0x0][0x28] ;  /* 0x00000a00ff017b82 */ /* 0x000e240000000800 */
[----:B------:R-:W1:Y:S01]  /*0010*/  S2R R6, SR_TID.X ;  /* 0x0000000000067919 */ /* 0x000e620000002100 */
[----:B------:R-:W2:Y:S01]  /*0020*/  LDC.64 R2, c[0x0][0x210] ;  /* 0x00008400ff027b82 */ /* 0x000ea20000000a00 */
[----:B------:R-:W-:Y:S01]  /*0030*/  ULDC.64 UR4, c[0x0][0x208] ;  /* 0x0000820000047ab9 */ /* 0x000fe20000000a00 */
[----:B------:R-:W3:Y:S06]  /*0040*/  S2R R7, SR_CTAID.X ;  /* 0x0000000000077919 */ /* 0x000eec0000002500 */
[----:B------:R-:W4:Y:S01]  /*0050*/  LDC.64 R4, c[0x0][0x218] ;  /* 0x00008600ff047b82 */ /* 0x000f220000000a00 */
[----:B-1----:R-:W-:-:S05]  /*0060*/  LOP3.LUT R6, R6, 0x7f, RZ, 0xc0, !PT ;  /* 0x0000007f06067812 */ /* 0x002fca00078ec0ff */
[----:B---3--:R-:W-:Y:S01]  /*0070*/  IMAD R7, R7, 0x80, R6 ;  /* 0x0000008007077824 */ /* 0x008fe200078e0206 */
[----:B------:R-:W-:-:S03]  /*0080*/  HFMA2.MMA R6, -RZ, RZ, 0, 0 ;  /* 0x00000000ff067435 */ /* 0x000fc600000001ff */
[C---:B--2---:R-:W-:Y:S01]  /*0090*/  IMAD.WIDE R2, R7.reuse, 0x4, R2 ;  /* 0x0000000407027825 */ /* 0x044fe200078e0202 */
[----:B------:R-:W-:-:S06]  /*00a0*/  ISETP.GE.AND P0, PT, R7, 0x70, PT ;  /* 0x000000700700780c */ /* 0x000fcc0003f06270 */
[----:B------:R-:W-:-:S04]  /*00b0*/  IMAD.HI R0, R7, -0x6db6db6d, R6 ;  /* 0x9249249307007827 */ /* 0x000fc800078e0206 */
[----:B------:R-:W-:Y:S01]  /*00c0*/  IMAD.MOV.U32 R7, RZ, RZ, RZ ;  /* 0x000000ffff077224 */ /* 0x000fe200078e00ff */
[----:B------:R-:W-:-:S04]  /*00d0*/  SHF.R.U32.HI R9, RZ, 0x1f, R0 ;  /* 0x0000001fff097819 */ /* 0x000fc80000011600 */
[----:B------:R-:W-:-:S04]  /*00e0*/  LEA.HI.SX32 R9, R0, R9, 0x1e ;  /* 0x0000000900097211 */ /* 0x000fc800078ff2ff */
[----:B------:R-:W-:-:S04]  /*00f0*/  LEA.HI R0, R9, R9, RZ, 0x2 ;  /* 0x0000000909007211 */ /* 0x000fc800078f10ff */
[----:B------:R-:W-:-:S05]  /*0100*/  LOP3.LUT R0, R0, 0xfffffffc, RZ, 0xc0, !PT ;  /* 0xfffffffc00007812 */ /* 0x000fca00078ec0ff */
[----:B------:R-:W-:Y:S01]  /*0110*/  IMAD.IADD R9, R9, 0x1, -R0 ;  /* 0x0000000109097824 */ /* 0x000fe200078e0a00 */
[----:B------:R-:W-:-:S03]  /*0120*/  MOV R0, RZ ;  /* 0x000000ff00007202 */ /* 0x000fc60000000f00 */
[----:B----4-:R-:W-:-:S03]  /*0130*/  IMAD.WIDE R4, R9, 0x4, R4 ;  /* 0x0000000409047825 */ /* 0x010fc600078e0204 */
[----:B------:R-:W2:Y:S04]  /*0140*/  @!P0 LDG.E R0, desc[UR4][R2.64] ;  /* 0x0000000402008981 */ /* 0x000ea8000c1e1900 */
[----:B------:R-:W2:Y:S02]  /*0150*/  @!P0 LDG.E.EL R7, desc[UR4][R4.64] ;  /* 0x0000000404078981 */ /* 0x000ea4000c2e1900 */
[----:B--2---:R-:W-:Y:S01]  /*0160*/  FADD R7, R7, R0 ;  /* 0x0000000007077221 */ /* 0x004fe20000000000 */
[----:B------:R-:W-:Y:S06]  /*0170*/  @P0 EXIT ;  /* 0x000000000000094d */ /* 0x000fec0003800000 */
[----:B------:R-:W-:Y:S01]  /*0180*/  STG.E desc[UR4][R2.64], R7 ;  /* 0x0000000702007986 */ /* 0x000fe2000c101904 */
[----:B------:R-:W-:Y:S05]  /*0190*/  EXIT ;  /* 0x000000000000794d */ /* 0x000fea0003800000 */
.L_x_0:
[----:B------:R-:W-:-:S00]  /*01a0*/  BRA `(.L_x_0) ;  /* 0xfffffffc00fc7947 */ /* 0x000fc0000383ffff */
[----:B------:R-:W-:-:S00]  /*01b0*/  NOP ;  /* 0x0000000000007918 */ /* 0x000fc00000000000 */
        /* <DEDUP_REMOVED lines=12> */
.L_x_1:


//--------------------- .nv.constant0.triton_poi_fused_convolution_0 --------------------------
	.section	.nv.constant0.triton_poi_fused_convolution_0,"a",@progbits
	.sectionflags	@""
	.align	4
.nv.constant0.triton_poi_fused_convolution_0:
	.zero		548
